//
// Generated by NVIDIA NVVM Compiler
//
// Compiler Build ID: CL-36424714
// Cuda compilation tools, release 13.0, V13.0.88
// Based on NVVM 20.0.0
//

.version 9.0
.target sm_100
.address_size 64

	// .globl	_Z6say_hiv
.extern .func  (.param .b32 func_retval0) vprintf
(
	.param .b64 vprintf_param_0,
	.param .b64 vprintf_param_1
)
;
.global .align 1 .b8 $str[32] = {72, 101, 108, 108, 111, 32, 102, 114, 111, 109, 32, 71, 80, 85, 32, 116, 104, 114, 101, 97, 100, 32, 40, 37, 100, 44, 32, 37, 100, 41, 10};

.visible .entry _Z6say_hiv()
{
	.local .align 8 .b8 	__local_depot0[8];
	.reg .b64 	%SP;
	.reg .b64 	%SPL;
	.reg .b32 	%r<5>;
	.reg .b64 	%rd<5>;

	mov.u64 	%SPL, __local_depot0;
	cvta.local.u64 	%SP, %SPL;
	add.u64 	%rd1, %SP, 0;
	add.u64 	%rd2, %SPL, 0;
	mov.u32 	%r1, %tid.x;
	mov.u32 	%r2, %ctaid.x;
	st.local.v2.u32 	[%rd2], {%r1, %r2};
	mov.u64 	%rd3, $str;
	cvta.global.u64 	%rd4, %rd3;
	{ // callseq 0, 0
	.param .b64 param0;
	st.param.b64 	[param0], %rd4;
	.param .b64 param1;
	st.param.b64 	[param1], %rd1;
	.param .b32 retval0;
	call.uni (retval0), 
	vprintf, 
	(
	param0, 
	param1
	);
	ld.param.b32 	%r3, [retval0];
	} // callseq 0
	ret;

}


// ===== COMPILED SASS (sm_100) =====

	.target	sm_100

	.elftype	@"ET_EXEC"


//--------------------- .note.nv.tkinfo           --------------------------
	.section	.note.nv.tkinfo,"",@"SHT_NOTE"
	.sectionflags	@"SHF_NOTE_NV_TKINFO"
	.tkinfo
        /*0018*/ 	.word	0x00000002
        /*0030*/ 	.string	""
        /*0030*/ 	.string	"ptxas"
        /*0030*/ 	.string	"Cuda compilation tools, release 13.0, V13.0.88"
        /*0030*/ 	.string	"Build cuda_13.0.r13.0/compiler.36424714_0"
        /*0030*/ 	.string	"-arch sm_100 -m 64 "



//--------------------- .note.nv.cuinfo           --------------------------
	.section	.note.nv.cuinfo,"",@"SHT_NOTE"
	.sectionflags	@"SHF_NOTE_NV_CUINFO"
        /*0018*/ 	.short	0x0002
        /*001a*/ 	.short	0x0064
        /*001c*/ 	.short	0x0082
	.zero		2


//--------------------- .nv.info                  --------------------------
	.section	.nv.info,"",@"SHT_CUDA_INFO"
	.align	4


	//----- nvinfo : EIATTR_REGCOUNT
	.align		4
        /*0000*/ 	.byte	0x04, 0x2f
        /*0002*/ 	.short	(.L_2 - .L_1)
	.align		4
.L_1:
        /*0004*/ 	.word	index@(_Z6say_hiv)
        /*0008*/ 	.word	0x00000018


	//----- nvinfo : EIATTR_FRAME_SIZE
	.align		4
.L_2:
        /*000c*/ 	.byte	0x04, 0x11
        /*000e*/ 	.short	(.L_4 - .L_3)
	.align		4
.L_3:
        /*0010*/ 	.word	index@(_Z6say_hiv)
        /*0014*/ 	.word	0x00000008


	//----- nvinfo : EIATTR_MIN_STACK_SIZE
	.align		4
.L_4:
        /*0018*/ 	.byte	0x04, 0x12
        /*001a*/ 	.short	(.L_6 - .L_5)
	.align		4
.L_5:
        /*001c*/ 	.word	index@(_Z6say_hiv)
        /*0020*/ 	.word	0x00000008
.L_6:


//--------------------- .nv.compat                --------------------------
	.section	.nv.compat,"",@"SHT_CUDA_COMPAT_INFO"
	.align	4
        /*0000*/ 	.byte	0x02, 0x09, 0x00, 0x00, 0x02, 0x02, 0x01, 0x00, 0x02, 0x05, 0x05, 0x00, 0x03, 0x07, 0x01, 0x01
        /*0010*/ 	.byte	0x02, 0x03, 0x00, 0x00, 0x02, 0x06, 0x01, 0x00, 0x04, 0x0b, 0x08, 0x00, 0x09, 0x00, 0x00, 0x00
        /*0020*/ 	.byte	0x00, 0x00, 0x00, 0x00


//--------------------- .nv.info._Z6say_hiv       --------------------------
	.section	.nv.info._Z6say_hiv,"",@"SHT_CUDA_INFO"
	.sectionflags	@""
	.align	4


	//----- nvinfo : EIATTR_CUDA_API_VERSION
	.align		4
        /*0000*/ 	.byte	0x04, 0x37
        /*0002*/ 	.short	(.L_8 - .L_7)
.L_7:
        /*0004*/ 	.word	0x00000082


	//----- nvinfo : EIATTR_SPARSE_MMA_MASK
	.align		4
.L_8:
        /*0008*/ 	.byte	0x03, 0x50
        /*000a*/ 	.short	0x0000


	//----- nvinfo : EIATTR_MAXREG_COUNT
	.align		4
        /*000c*/ 	.byte	0x03, 0x1b
        /*000e*/ 	.short	0x00ff


	//----- nvinfo : EIATTR_EXTERNS
	.align		4
        /*0010*/ 	.byte	0x04, 0x0f
        /*0012*/ 	.short	(.L_10 - .L_9)


	//   ....[0]....
	.align		4
.L_9:
        /*0014*/ 	.word	index@(vprintf)


	//----- nvinfo : EIATTR_MERCURY_ISA_VERSION
	.align		4
.L_10:
        /*0018*/ 	.byte	0x03, 0x5f
        /*001a*/ 	.short	0x0101


	//----- nvinfo : EIATTR_VRC_CTA_INIT_COUNT
	.align		4
        /*001c*/ 	.byte	0x02, 0x4a
	.zero		1
	.zero		1


	//----- nvinfo : EIATTR_SYSCALL_OFFSETS
	.align		4
        /*0020*/ 	.byte	0x04, 0x46
        /*0022*/ 	.short	(.L_12 - .L_11)


	//   ....[0]....
.L_11:
        /*0024*/ 	.word	0x000000f0


	//----- nvinfo : EIATTR_EXIT_INSTR_OFFSETS
	.align		4
.L_12:
        /*0028*/ 	.byte	0x04, 0x1c
        /*002a*/ 	.short	(.L_14 - .L_13)


	//   ....[0]....
.L_13:
        /*002c*/ 	.word	0x00000100


	//----- nvinfo : EIATTR_SW_WAR
	.align		4
.L_14:
        /*0030*/ 	.byte	0x04, 0x36
        /*0032*/ 	.short	(.L_16 - .L_15)
.L_15:
        /*0034*/ 	.word	0x00000008
.L_16:


//--------------------- .nv.callgraph             --------------------------
	.section	.nv.callgraph,"",@"SHT_CUDA_CALLGRAPH"
	.align	4
	.sectionentsize	8
	.align		4
        /*0000*/ 	.word	0x00000000
	.align		4
        /*0004*/ 	.word	0xffffffff
	.align		4
        /*0008*/ 	.word	index@(_Z6say_hiv)
	.align		4
        /*000c*/ 	.word	index@(vprintf)
	.align		4
        /*0010*/ 	.word	0x00000000
	.align		4
        /*0014*/ 	.word	0xfffffffe
	.align		4
        /*0018*/ 	.word	0x00000000
	.align		4
        /*001c*/ 	.word	0xfffffffd
	.align		4
        /*0020*/ 	.word	0x00000000
	.align		4
        /*0024*/ 	.word	0xfffffffc


//--------------------- .nv.constant4             --------------------------
	.section	.nv.constant4,"a",@progbits
	.align	8
	.align		8
.nv.constant4:
        /*0000*/ 	.dword	vprintf
	.align		8
        /*0008*/ 	.dword	$str


//--------------------- .text._Z6say_hiv          --------------------------
	.section	.text._Z6say_hiv,"ax",@progbits
	.align	128
        .global         _Z6say_hiv
        .type           _Z6say_hiv,@function
        .size           _Z6say_hiv,(.L_x_2 - _Z6say_hiv)
        .other          _Z6say_hiv,@"STO_CUDA_ENTRY STV_DEFAULT"
_Z6say_hiv:
.text._Z6say_hiv:
[----:B------:R-:W0:Y:S01]  /*0000*/  LDC R1, c[0x0][0x37c] ;  /* 0x0000df00ff017b82 */ /* 0x000e220000000800 */
[----:B------:R-:W1:Y:S01]  /*0010*/  S2R R8, SR_TID.X ;  /* 0x0000000000087919 */ /* 0x000e620000002100 */
[----:B0-----:R-:W-:Y:S01]  /*0020*/  VIADD R1, R1, 0xfffffff8 ;  /* 0xfffffff801017836 */ /* 0x001fe20000000000 */
[----:B------:R-:W-:Y:S01]  /*0030*/  MOV R0, 0x0 ;  /* 0x0000000000007802 */ /* 0x000fe20000000f00 */
[----:B------:R-:W0:Y:S01]  /*0040*/  LDCU UR4, c[0x0][0x2f8] ;  /* 0x00005f00ff0477ac */ /* 0x000e220008000800 */
[----:B------:R-:W1:Y:S03]  /*0050*/  S2R R9, SR_CTAID.X ;  /* 0x0000000000097919 */ /* 0x000e660000002500 */
[----:B------:R2:W3:Y:S01]  /*0060*/  LDC.64 R2, c[0x4][R0] ;  /* 0x0100000000027b82 */ /* 0x0004e20000000a00 */
[----:B------:R-:W4:Y:S01]  /*0070*/  LDCU.64 UR6, c[0x4][0x8] ;  /* 0x01000100ff0677ac */ /* 0x000f220008000a00 */
[----:B------:R-:W5:Y:S01]  /*0080*/  LDCU UR5, c[0x0][0x2fc] ;  /* 0x00005f80ff0577ac */ /* 0x000f620008000800 */
[----:B0-----:R-:W-:Y:S01]  /*0090*/  IADD3 R6, P0, PT, R1, UR4, RZ ;  /* 0x0000000401067c10 */ /* 0x001fe2000ff1e0ff */
[----:B----4-:R-:W-:Y:S01]  /*00a0*/  IMAD.U32 R4, RZ, RZ, UR6 ;  /* 0x00000006ff047e24 */ /* 0x010fe2000f8e00ff */
[----:B------:R-:W-:-:S03]  /*00b0*/  MOV R5, UR7 ;  /* 0x0000000700057c02 */ /* 0x000fc60008000f00 */
[----:B-----5:R-:W-:Y:S01]  /*00c0*/  IMAD.X R7, RZ, RZ, UR5, P0 ;  /* 0x00000005ff077e24 */ /* 0x020fe200080e06ff */
[----:B-1----:R2:W-:Y:S07]  /*00d0*/  STL.64 [R1], R8 ;  /* 0x0000000801007387 */ /* 0x0025ee0000100a00 */
[----:B------:R-:W-:-:S07]  /*00e0*/  LEPC R20, `(.L_x_0) ;  /* 0x000000001014794e */ /* 0x000fce0000000000 */
[----:B--23--:R-:W-:Y:S05]  /*00f0*/  CALL.ABS.NOINC R2 ;  /* 0x0000000002007343 */ /* 0x00cfea0003c00000 */
.L_x_0:
[----:B------:R-:W-:Y:S05]  /*0100*/  EXIT ;  /* 0x000000000000794d */ /* 0x000fea0003800000 */
.L_x_1:
[----:B------:R-:W-:-:S00]  /*0110*/  BRA `(.L_x_1) ;  /* 0xfffffffc00fc7947 */ /* 0x000fc0000383ffff */
[----:B------:R-:W-:-:S00]  /*0120*/  NOP ;  /* 0x0000000000007918 */ /* 0x000fc00000000000 */
        /* <DEDUP_REMOVED lines=13> */
.L_x_2:


//--------------------- .nv.global.init           --------------------------
	.section	.nv.global.init,"aw",@progbits
.nv.global.init:
	.type		$str,@object
	.size		$str,(.L_0 - $str)
$str:
        /*0000*/ 	.byte	0x48, 0x65, 0x6c, 0x6c, 0x6f, 0x20, 0x66, 0x72, 0x6f, 0x6d, 0x20, 0x47, 0x50, 0x55, 0x20, 0x74
        /*0010*/ 	.byte	0x68, 0x72, 0x65, 0x61, 0x64, 0x20, 0x28, 0x25, 0x64, 0x2c, 0x20, 0x25, 0x64, 0x29, 0x0a, 0x00
.L_0:


//--------------------- .nv.shared.reserved.0     --------------------------
	.section	.nv.shared.reserved.0,"aw",@nobits
	.weak		__nv_reservedSMEM_offset_0_alias
	.size		__nv_reservedSMEM_offset_0_alias, 0, 64
	.other		__nv_reservedSMEM_offset_0_alias,@"STO_CUDA_RESERVED_SHARED STV_DEFAULT"
__nv_reservedSMEM_offset_0_alias:
	.zero		0
	.zero		64


//--------------------- .nv.constant0._Z6say_hiv  --------------------------
	.section	.nv.constant0._Z6say_hiv,"a",@progbits
	.sectionflags	@""
	.align	4
.nv.constant0._Z6say_hiv:
	.zero		896


//--------------------- SYMBOLS --------------------------

	.type		.nv.reservedSmem.offset0,@object
	.size		.nv.reservedSmem.offset0,0x4
	.type		vprintf,@function
